//
// Generated by NVIDIA NVVM Compiler
//
// Compiler Build ID: CL-36424714
// Cuda compilation tools, release 13.0, V13.0.88
// Based on NVVM 20.0.0
//

.version 9.0
.target sm_100
.address_size 64

	// .globl	_Z1aPNSt7__cxx1112basic_stringIcSt11char_traitsIcESaIcEEE

.visible .entry _Z1aPNSt7__cxx1112basic_stringIcSt11char_traitsIcESaIcEEE(
	.param .u64 .ptr .align 1 _Z1aPNSt7__cxx1112basic_stringIcSt11char_traitsIcESaIcEEE_param_0
)
{


	ret;

}


// ===== COMPILED SASS (sm_100) =====

	.target	sm_100

	.elftype	@"ET_EXEC"


//--------------------- .note.nv.tkinfo           --------------------------
	.section	.note.nv.tkinfo,"",@"SHT_NOTE"
	.sectionflags	@"SHF_NOTE_NV_TKINFO"
	.tkinfo
        /*0018*/ 	.word	0x00000002
        /*0030*/ 	.string	""
        /*0030*/ 	.string	"ptxas"
        /*0030*/ 	.string	"Cuda compilation tools, release 13.0, V13.0.88"
        /*0030*/ 	.string	"Build cuda_13.0.r13.0/compiler.36424714_0"
        /*0030*/ 	.string	"-arch sm_100 -m 64 "



//--------------------- .note.nv.cuinfo           --------------------------
	.section	.note.nv.cuinfo,"",@"SHT_NOTE"
	.sectionflags	@"SHF_NOTE_NV_CUINFO"
        /*0018*/ 	.short	0x0002
        /*001a*/ 	.short	0x0064
        /*001c*/ 	.short	0x0082
	.zero		2


//--------------------- .nv.info                  --------------------------
	.section	.nv.info,"",@"SHT_CUDA_INFO"
	.align	4


	//----- nvinfo : EIATTR_REGCOUNT
	.align		4
        /*0000*/ 	.byte	0x04, 0x2f
        /*0002*/ 	.short	(.L_1 - .L_0)
	.align		4
.L_0:
        /*0004*/ 	.word	index@(_Z1aPNSt7__cxx1112basic_stringIcSt11char_traitsIcESaIcEEE)
        /*0008*/ 	.word	0x00000004


	//----- nvinfo : EIATTR_FRAME_SIZE
	.align		4
.L_1:
        /*000c*/ 	.byte	0x04, 0x11
        /*000e*/ 	.short	(.L_3 - .L_2)
	.align		4
.L_2:
        /*0010*/ 	.word	index@(_Z1aPNSt7__cxx1112basic_stringIcSt11char_traitsIcESaIcEEE)
        /*0014*/ 	.word	0x00000000


	//----- nvinfo : EIATTR_MIN_STACK_SIZE
	.align		4
.L_3:
        /*0018*/ 	.byte	0x04, 0x12
        /*001a*/ 	.short	(.L_5 - .L_4)
	.align		4
.L_4:
        /*001c*/ 	.word	index@(_Z1aPNSt7__cxx1112basic_stringIcSt11char_traitsIcESaIcEEE)
        /*0020*/ 	.word	0x00000000
.L_5:


//--------------------- .nv.compat                --------------------------
	.section	.nv.compat,"",@"SHT_CUDA_COMPAT_INFO"
	.align	4
        /*0000*/ 	.byte	0x02, 0x09, 0x00, 0x00, 0x02, 0x02, 0x01, 0x00, 0x02, 0x05, 0x05, 0x00, 0x03, 0x07, 0x01, 0x01
        /*0010*/ 	.byte	0x02, 0x03, 0x00, 0x00, 0x02, 0x06, 0x01, 0x00, 0x04, 0x0b, 0x08, 0x00, 0x09, 0x00, 0x00, 0x00
        /*0020*/ 	.byte	0x00, 0x00, 0x00, 0x00


//--------------------- .nv.info._Z1aPNSt7__cxx1112basic_stringIcSt11char_traitsIcESaIcEEE --------------------------
	.section	.nv.info._Z1aPNSt7__cxx1112basic_stringIcSt11char_traitsIcESaIcEEE,"",@"SHT_CUDA_INFO"
	.sectionflags	@""
	.align	4


	//----- nvinfo : EIATTR_CUDA_API_VERSION
	.align		4
        /*0000*/ 	.byte	0x04, 0x37
        /*0002*/ 	.short	(.L_7 - .L_6)
.L_6:
        /*0004*/ 	.word	0x00000082


	//----- nvinfo : EIATTR_KPARAM_INFO
	.align		4
.L_7:
        /*0008*/ 	.byte	0x04, 0x17
        /*000a*/ 	.short	(.L_9 - .L_8)
.L_8:
        /*000c*/ 	.word	0x00000000
        /*0010*/ 	.short	0x0000
        /*0012*/ 	.short	0x0000
        /*0014*/ 	.byte	0x00, 0xf5, 0x21, 0x00


	//----- nvinfo : EIATTR_SPARSE_MMA_MASK
	.align		4
.L_9:
        /*0018*/ 	.byte	0x03, 0x50
        /*001a*/ 	.short	0x0000


	//----- nvinfo : EIATTR_MAXREG_COUNT
	.align		4
        /*001c*/ 	.byte	0x03, 0x1b
        /*001e*/ 	.short	0x00ff


	//----- nvinfo : EIATTR_MERCURY_ISA_VERSION
	.align		4
        /*0020*/ 	.byte	0x03, 0x5f
        /*0022*/ 	.short	0x0101


	//----- nvinfo : EIATTR_VRC_CTA_INIT_COUNT
	.align		4
        /*0024*/ 	.byte	0x02, 0x4a
	.zero		1
	.zero		1


	//----- nvinfo : EIATTR_EXIT_INSTR_OFFSETS
	.align		4
        /*0028*/ 	.byte	0x04, 0x1c
        /*002a*/ 	.short	(.L_11 - .L_10)


	//   ....[0]....
.L_10:
        /*002c*/ 	.word	0x00000010


	//----- nvinfo : EIATTR_CBANK_PARAM_SIZE
	.align		4
.L_11:
        /*0030*/ 	.byte	0x03, 0x19
        /*0032*/ 	.short	0x0008


	//----- nvinfo : EIATTR_PARAM_CBANK
	.align		4
        /*0034*/ 	.byte	0x04, 0x0a
        /*0036*/ 	.short	(.L_13 - .L_12)
	.align		4
.L_12:
        /*0038*/ 	.word	index@(.nv.constant0._Z1aPNSt7__cxx1112basic_stringIcSt11char_traitsIcESaIcEEE)
        /*003c*/ 	.short	0x0380
        /*003e*/ 	.short	0x0008


	//----- nvinfo : EIATTR_SW_WAR
	.align		4
.L_13:
        /*0040*/ 	.byte	0x04, 0x36
        /*0042*/ 	.short	(.L_15 - .L_14)
.L_14:
        /*0044*/ 	.word	0x00000008
.L_15:


//--------------------- .nv.callgraph             --------------------------
	.section	.nv.callgraph,"",@"SHT_CUDA_CALLGRAPH"
	.align	4
	.sectionentsize	8
	.align		4
        /*0000*/ 	.word	0x00000000
	.align		4
        /*0004*/ 	.word	0xffffffff
	.align		4
        /*0008*/ 	.word	0x00000000
	.align		4
        /*000c*/ 	.word	0xfffffffe
	.align		4
        /*0010*/ 	.word	0x00000000
	.align		4
        /*0014*/ 	.word	0xfffffffd
	.align		4
        /*0018*/ 	.word	0x00000000
	.align		4
        /*001c*/ 	.word	0xfffffffc


//--------------------- .text._Z1aPNSt7__cxx1112basic_stringIcSt11char_traitsIcESaIcEEE --------------------------
	.section	.text._Z1aPNSt7__cxx1112basic_stringIcSt11char_traitsIcESaIcEEE,"ax",@progbits
	.align	128
        .global         _Z1aPNSt7__cxx1112basic_stringIcSt11char_traitsIcESaIcEEE
        .type           _Z1aPNSt7__cxx1112basic_stringIcSt11char_traitsIcESaIcEEE,@function
        .size           _Z1aPNSt7__cxx1112basic_stringIcSt11char_traitsIcESaIcEEE,(.L_x_1 - _Z1aPNSt7__cxx1112basic_stringIcSt11char_traitsIcESaIcEEE)
        .other          _Z1aPNSt7__cxx1112basic_stringIcSt11char_traitsIcESaIcEEE,@"STO_CUDA_ENTRY STV_DEFAULT"
_Z1aPNSt7__cxx1112basic_stringIcSt11char_traitsIcESaIcEEE:
.text._Z1aPNSt7__cxx1112basic_stringIcSt11char_traitsIcESaIcEEE:
[----:B------:R-:W-:Y:S01]  /*0000*/  LDC R1, c[0x0][0x37c] ;  /* 0x0000df00ff017b82 */ /* 0x000fe20000000800 */
[----:B------:R-:W-:Y:S05]  /*0010*/  EXIT ;  /* 0x000000000000794d */ /* 0x000fea0003800000 */
.L_x_0:
[----:B------:R-:W-:-:S00]  /*0020*/  BRA `(.L_x_0) ;  /* 0xfffffffc00fc7947 */ /* 0x000fc0000383ffff */
[----:B------:R-:W-:-:S00]  /*0030*/  NOP ;  /* 0x0000000000007918 */ /* 0x000fc00000000000 */
        /* <DEDUP_REMOVED lines=12> */
.L_x_1:


//--------------------- .nv.shared.reserved.0     --------------------------
	.section	.nv.shared.reserved.0,"aw",@nobits
	.weak		__nv_reservedSMEM_offset_0_alias
	.size		__nv_reservedSMEM_offset_0_alias, 0, 64
	.other		__nv_reservedSMEM_offset_0_alias,@"STO_CUDA_RESERVED_SHARED STV_DEFAULT"
__nv_reservedSMEM_offset_0_alias:
	.zero		0
	.zero		64


//--------------------- .nv.constant0._Z1aPNSt7__cxx1112basic_stringIcSt11char_traitsIcESaIcEEE --------------------------
	.section	.nv.constant0._Z1aPNSt7__cxx1112basic_stringIcSt11char_traitsIcESaIcEEE,"a",@progbits
	.sectionflags	@""
	.align	4
.nv.constant0._Z1aPNSt7__cxx1112basic_stringIcSt11char_traitsIcESaIcEEE:
	.zero		904


//--------------------- SYMBOLS --------------------------

	.type		.nv.reservedSmem.offset0,@object
	.size		.nv.reservedSmem.offset0,0x4
